	.headerflags	@"EF_CUDA_TEXMODE_UNIFIED EF_CUDA_64BIT_ADDRESS EF_CUDA_ACCELERATORS EF_CUDA_SM90 EF_CUDA_VIRTUAL_SM(EF_CUDA_SM90)"
	.elftype	@"ET_EXEC"


//--------------------- .nv.info                  --------------------------
	.section	.nv.info,"",@"SHT_CUDA_INFO"
	.align	4


	//----- nvinfo : EIATTR_REGCOUNT
	.align		4
        /*0000*/ 	.byte	0x04, 0x2f
        /*0002*/ 	.short	(.L_1 - .L_0)
	.align		4
.L_0:
        /*0004*/ 	.word	index@(triton_poi_fused_convolution_4)
        /*0008*/ 	.word	0x0000000a


	//----- nvinfo : EIATTR_MIN_STACK_SIZE
	.align		4
.L_1:
        /*000c*/ 	.byte	0x04, 0x12
        /*000e*/ 	.short	(.L_3 - .L_2)
	.align		4
.L_2:
        /*0010*/ 	.word	index@(triton_poi_fused_convolution_4)
        /*0014*/ 	.word	0x00000000


	//----- nvinfo : EIATTR_FRAME_SIZE
	.align		4
.L_3:
        /*0018*/ 	.byte	0x04, 0x11
        /*001a*/ 	.short	(.L_5 - .L_4)
	.align		4
.L_4:
        /*001c*/ 	.word	index@(triton_poi_fused_convolution_4)
        /*0020*/ 	.word	0x00000000


	//----- nvinfo : EIATTR_MIN_STACK_SIZE
	.align		4
.L_5:
        /*0024*/ 	.byte	0x04, 0x12
        /*0026*/ 	.short	(.L_7 - .L_6)
	.align		4
.L_6:
        /*0028*/ 	.word	index@(triton_poi_fused_convolution_4)
        /*002c*/ 	.word	0x00000000
.L_7:


//--------------------- .nv.info.triton_poi_fused_convolution_4 --------------------------
	.section	.nv.info.triton_poi_fused_convolution_4,"",@"SHT_CUDA_INFO"
	.sectionflags	@""
	.align	4


	//----- nvinfo : EIATTR_CUDA_API_VERSION
	.align		4
        /*0000*/ 	.byte	0x04, 0x37
        /*0002*/ 	.short	(.L_9 - .L_8)
.L_8:
        /*0004*/ 	.word	0x0000007c


	//----- nvinfo : EIATTR_KPARAM_INFO
	.align		4
.L_9:
        /*0008*/ 	.byte	0x04, 0x17
        /*000a*/ 	.short	(.L_11 - .L_10)
.L_10:
        /*000c*/ 	.word	0x00000000
        /*0010*/ 	.short	0x0002
        /*0012*/ 	.short	0x0010
        /*0014*/ 	.byte	0x00, 0xf0, 0x11, 0x00


	//----- nvinfo : EIATTR_KPARAM_INFO
	.align		4
.L_11:
        /*0018*/ 	.byte	0x04, 0x17
        /*001a*/ 	.short	(.L_13 - .L_12)
.L_12:
        /*001c*/ 	.word	0x00000000
        /*0020*/ 	.short	0x0001
        /*0022*/ 	.short	0x0008
        /*0024*/ 	.byte	0x00, 0xf4, 0x21, 0x00


	//----- nvinfo : EIATTR_KPARAM_INFO
	.align		4
.L_13:
        /*0028*/ 	.byte	0x04, 0x17
        /*002a*/ 	.short	(.L_15 - .L_14)
.L_14:
        /*002c*/ 	.word	0x00000000
        /*0030*/ 	.short	0x0000
        /*0032*/ 	.short	0x0000
        /*0034*/ 	.byte	0x00, 0xf4, 0x21, 0x00


	//----- nvinfo : EIATTR_SPARSE_MMA_MASK
	.align		4
.L_15:
        /*0038*/ 	.byte	0x03, 0x50
        /*003a*/ 	.short	0x0000


	//----- nvinfo : EIATTR_MAXREG_COUNT
	.align		4
        /*003c*/ 	.byte	0x03, 0x1b
        /*003e*/ 	.short	0x00ff


	//----- nvinfo : EIATTR_EXIT_INSTR_OFFSETS
	.align		4
        /*0040*/ 	.byte	0x04, 0x1c
        /*0042*/ 	.short	(.L_17 - .L_16)


	//   ....[0]....
.L_16:
        /*0044*/ 	.word	0x00000100


	//   ....[1]....
        /*0048*/ 	.word	0x00000120


	//----- nvinfo : EIATTR_REQNTID
	.align		4
.L_17:
        /*004c*/ 	.byte	0x04, 0x10
        /*004e*/ 	.short	(.L_19 - .L_18)
.L_18:
        /*0050*/ 	.word	0x00000020
        /*0054*/ 	.word	0x00000001
        /*0058*/ 	.word	0x00000001


	//----- nvinfo : EIATTR_CBANK_PARAM_SIZE
	.align		4
.L_19:
        /*005c*/ 	.byte	0x03, 0x19
        /*005e*/ 	.short	0x0014


	//----- nvinfo : EIATTR_PARAM_CBANK
	.align		4
        /*0060*/ 	.byte	0x04, 0x0a
        /*0062*/ 	.short	(.L_21 - .L_20)
	.align		4
.L_20:
        /*0064*/ 	.word	index@(.nv.constant0.triton_poi_fused_convolution_4)
        /*0068*/ 	.short	0x0210
        /*006a*/ 	.short	0x0014


	//----- nvinfo : EIATTR_SW_WAR
	.align		4
.L_21:
        /*006c*/ 	.byte	0x04, 0x36
        /*006e*/ 	.short	(.L_23 - .L_22)
.L_22:
        /*0070*/ 	.word	0x00000008
.L_23:


//--------------------- .nv.callgraph             --------------------------
	.section	.nv.callgraph,"",@"SHT_CUDA_CALLGRAPH"
	.align	4
	.sectionentsize	8
	.align		4
        /*0000*/ 	.word	0x00000000
	.align		4
        /*0004*/ 	.word	0xffffffff
	.align		4
        /*0008*/ 	.word	0x00000000
	.align		4
        /*000c*/ 	.word	0xfffffffe
	.align		4
        /*0010*/ 	.word	0x00000000
	.align		4
        /*0014*/ 	.word	0xfffffffd
	.align		4
        /*0018*/ 	.word	0x00000000
	.align		4
        /*001c*/ 	.word	0xfffffffc


//--------------------- .text.triton_poi_fused_convolution_4 --------------------------
	.section	.text.triton_poi_fused_convolution_4,"ax",@progbits
	.align	128
        .global         triton_poi_fused_convolution_4
        .type           triton_poi_fused_convolution_4,@function
        .size           triton_poi_fused_convolution_4,(.L_x_1 - triton_poi_fused_convolution_4)
        .other          triton_poi_fused_convolution_4,@"STO_CUDA_ENTRY STV_DEFAULT"
triton_poi_fused_convolution_4:
.text.triton_poi_fused_convolution_4:
[----:B------:R-:W0:Y:S02]  /*0000*/  LDC R1, c[0x0][0x28] ;  /* 0x00000a00ff017b82 */ /* 0x000e240000000800 */
[----:B------:R-:W1:Y:S01]  /*0010*/  S2R R0, SR_TID.X ;  /* 0x0000000000007919 */ /* 0x000e620000002100 */
[----:B------:R-:W2:Y:S01]  /*0020*/  LDC.64 R2, c[0x0][0x210] ;  /* 0x00008400ff027b82 */ /* 0x000ea20000000a00 */
[----:B------:R-:W-:Y:S01]  /*0030*/  ULDC.64 UR4, c[0x0][0x208] ;  /* 0x0000820000047ab9 */ /* 0x000fe20000000a00 */
[----:B------:R-:W3:Y:S06]  /*0040*/  S2R R7, SR_CTAID.X ;  /* 0x0000000000077919 */ /* 0x000eec0000002500 */
[----:B------:R-:W4:Y:S01]  /*0050*/  LDC.64 R4, c[0x0][0x218] ;  /* 0x00008600ff047b82 */ /* 0x000f220000000a00 */
[----:B-1----:R-:W-:Y:S01]  /*0060*/  SHF.L.U32 R0, R0, 0x1, RZ ;  /* 0x0000000100007819 */ /* 0x002fe200000006ff */
[----:B----4-:R-:W4:Y:S03]  /*0070*/  LDG.E R4, desc[UR4][R4.64] ;  /* 0x0000000404047981 */ /* 0x010f26000c1e1900 */
[----:B------:R-:W-:-:S04]  /*0080*/  LOP3.LUT R0, R0, 0x3e, RZ, 0xc0, !PT ;  /* 0x0000003e00007812 */ /* 0x000fc800078ec0ff */
[----:B---3--:R-:W-:-:S04]  /*0090*/  LEA R7, R7, R0, 0x6 ;  /* 0x0000000007077211 */ /* 0x008fc800078e30ff */
[C---:B------:R-:W-:Y:S01]  /*00a0*/  ISETP.GE.AND P0, PT, R7.reuse, 0x40, PT ;  /* 0x000000400700780c */ /* 0x040fe20003f06270 */
[----:B--2---:R-:W-:Y:S01]  /*00b0*/  IMAD.WIDE R2, R7, 0x4, R2 ;  /* 0x0000000407027825 */ /* 0x004fe200078e0202 */
[----:B------:R-:W-:-:S11]  /*00c0*/  CS2R R6, SRZ ;  /* 0x0000000000067805 */ /* 0x000fd6000001ff00 */
[----:B------:R-:W4:Y:S02]  /*00d0*/  @!P0 LDG.E.64 R6, desc[UR4][R2.64] ;  /* 0x0000000402068981 */ /* 0x000f24000c1e1b00 */
[C---:B----4-:R-:W-:Y:S01]  /*00e0*/  FADD R6, R4.reuse, R6 ;  /* 0x0000000604067221 */ /* 0x050fe20000000000 */
[----:B------:R-:W-:Y:S01]  /*00f0*/  FADD R7, R4, R7 ;  /* 0x0000000704077221 */ /* 0x000fe20000000000 */
[----:B------:R-:W-:Y:S06]  /*0100*/  @P0 EXIT ;  /* 0x000000000000094d */ /* 0x000fec0003800000 */
[----:B------:R-:W-:Y:S01]  /*0110*/  STG.E.64 desc[UR4][R2.64], R6 ;  /* 0x0000000602007986 */ /* 0x000fe2000c101b04 */
[----:B------:R-:W-:Y:S05]  /*0120*/  EXIT ;  /* 0x000000000000794d */ /* 0x000fea0003800000 */
.L_x_0:
[----:B------:R-:W-:-:S00]  /*0130*/  BRA `(.L_x_0) ;  /* 0xfffffffc00fc7947 */ /* 0x000fc0000383ffff */
[----:B------:R-:W-:-:S00]  /*0140*/  NOP ;  /* 0x0000000000007918 */ /* 0x000fc00000000000 */
        /* <DEDUP_REMOVED lines=11> */
.L_x_1:


//--------------------- .nv.constant0.triton_poi_fused_convolution_4 --------------------------
	.section	.nv.constant0.triton_poi_fused_convolution_4,"a",@progbits
	.sectionflags	@""
	.align	4
.nv.constant0.triton_poi_fused_convolution_4:
	.zero		548
